//
// Generated by NVIDIA NVVM Compiler
//
// Compiler Build ID: CL-36424714
// Cuda compilation tools, release 13.0, V13.0.88
// Based on NVVM 20.0.0
//

.version 9.0
.target sm_100
.address_size 64

	// .globl	_Z13calculateNextPdS_yy

.visible .entry _Z13calculateNextPdS_yy(
	.param .u64 .ptr .align 1 _Z13calculateNextPdS_yy_param_0,
	.param .u64 .ptr .align 1 _Z13calculateNextPdS_yy_param_1,
	.param .u64 _Z13calculateNextPdS_yy_param_2,
	.param .u64 _Z13calculateNextPdS_yy_param_3
)
{
	.reg .pred 	%p<17>;
	.reg .b32 	%r<8>;
	.reg .b64 	%rd<41>;
	.reg .b64 	%fd<36>;

	ld.param.u64 	%rd18, [_Z13calculateNextPdS_yy_param_0];
	ld.param.u64 	%rd19, [_Z13calculateNextPdS_yy_param_1];
	ld.param.u64 	%rd20, [_Z13calculateNextPdS_yy_param_2];
	ld.param.u64 	%rd21, [_Z13calculateNextPdS_yy_param_3];
	mov.u32 	%r2, %ctaid.x;
	shl.b32 	%r3, %r2, 7;
	mov.u32 	%r4, %tid.x;
	add.s32 	%r1, %r3, %r4;
	setp.eq.s64 	%p1, %rd21, 0;
	@%p1 bra 	$L__BB0_32;
	cvta.to.global.u64 	%rd39, %rd18;
	cvta.to.global.u64 	%rd40, %rd19;
	cvt.s64.s32 	%rd3, %r1;
	add.s64 	%rd22, %rd20, -1;
	setp.eq.s64 	%p2, %rd22, %rd3;
	add.s32 	%r5, %r1, 1;
	cvt.s64.s32 	%rd23, %r5;
	selp.b64 	%rd4, %rd3, %rd23, %p2;
	and.b64  	%rd38, %rd21, 3;
	setp.lt.u64 	%p3, %rd21, 4;
	@%p3 bra 	$L__BB0_24;
	add.s32 	%r6, %r1, -1;
	and.b64  	%rd37, %rd21, -4;
	shl.b64 	%rd24, %rd4, 3;
	add.s64 	%rd7, %rd39, %rd24;
	mul.wide.s32 	%rd25, %r6, 8;
	add.s64 	%rd8, %rd39, %rd25;
	shl.b64 	%rd26, %rd3, 3;
	add.s64 	%rd9, %rd39, %rd26;
	add.s64 	%rd10, %rd40, %rd26;
	add.s64 	%rd11, %rd40, %rd25;
$L__BB0_3:
	setp.le.u64 	%p4, %rd20, %rd3;
	@%p4 bra 	$L__BB0_8;
	setp.ne.s32 	%p5, %r1, 0;
	@%p5 bra 	$L__BB0_6;
	ld.global.f64 	%fd31, [%rd39];
	bra.uni 	$L__BB0_7;
$L__BB0_6:
	ld.global.f64 	%fd31, [%rd8];
$L__BB0_7:
	ld.global.f64 	%fd16, [%rd7];
	add.f64 	%fd17, %fd31, %fd16;
	mul.f64 	%fd18, %fd17, 0d3FE0000000000000;
	st.global.f64 	[%rd10], %fd18;
$L__BB0_8:
	setp.le.u64 	%p6, %rd20, %rd3;
	bar.sync 	0;
	@%p6 bra 	$L__BB0_13;
	setp.eq.s32 	%p7, %r1, 0;
	@%p7 bra 	$L__BB0_11;
	ld.global.f64 	%fd32, [%rd11];
	bra.uni 	$L__BB0_12;
$L__BB0_11:
	ld.global.f64 	%fd32, [%rd40];
$L__BB0_12:
	add.s64 	%rd28, %rd40, %rd24;
	ld.global.f64 	%fd19, [%rd28];
	add.f64 	%fd20, %fd32, %fd19;
	mul.f64 	%fd21, %fd20, 0d3FE0000000000000;
	st.global.f64 	[%rd9], %fd21;
$L__BB0_13:
	setp.le.u64 	%p8, %rd20, %rd3;
	bar.sync 	0;
	@%p8 bra 	$L__BB0_18;
	setp.eq.s32 	%p9, %r1, 0;
	@%p9 bra 	$L__BB0_16;
	ld.global.f64 	%fd33, [%rd8];
	bra.uni 	$L__BB0_17;
$L__BB0_16:
	ld.global.f64 	%fd33, [%rd39];
$L__BB0_17:
	ld.global.f64 	%fd22, [%rd7];
	add.f64 	%fd23, %fd33, %fd22;
	mul.f64 	%fd24, %fd23, 0d3FE0000000000000;
	st.global.f64 	[%rd10], %fd24;
$L__BB0_18:
	setp.le.u64 	%p10, %rd20, %rd3;
	bar.sync 	0;
	@%p10 bra 	$L__BB0_23;
	setp.eq.s32 	%p11, %r1, 0;
	@%p11 bra 	$L__BB0_21;
	ld.global.f64 	%fd34, [%rd11];
	bra.uni 	$L__BB0_22;
$L__BB0_21:
	ld.global.f64 	%fd34, [%rd40];
$L__BB0_22:
	add.s64 	%rd30, %rd40, %rd24;
	ld.global.f64 	%fd25, [%rd30];
	add.f64 	%fd26, %fd34, %fd25;
	mul.f64 	%fd27, %fd26, 0d3FE0000000000000;
	st.global.f64 	[%rd9], %fd27;
$L__BB0_23:
	bar.sync 	0;
	add.s64 	%rd37, %rd37, -4;
	setp.ne.s64 	%p12, %rd37, 0;
	@%p12 bra 	$L__BB0_3;
$L__BB0_24:
	setp.eq.s64 	%p13, %rd38, 0;
	@%p13 bra 	$L__BB0_32;
	shl.b64 	%rd33, %rd4, 3;
	shl.b64 	%rd35, %rd3, 3;
	add.s32 	%r7, %r1, -1;
$L__BB0_26:
	.pragma "nounroll";
	mov.u64 	%rd15, %rd39;
	setp.le.u64 	%p14, %rd20, %rd3;
	@%p14 bra 	$L__BB0_31;
	setp.eq.s32 	%p15, %r1, 0;
	@%p15 bra 	$L__BB0_29;
	mul.wide.s32 	%rd31, %r7, 8;
	add.s64 	%rd32, %rd15, %rd31;
	ld.global.f64 	%fd35, [%rd32];
	bra.uni 	$L__BB0_30;
$L__BB0_29:
	ld.global.f64 	%fd35, [%rd15];
$L__BB0_30:
	add.s64 	%rd34, %rd15, %rd33;
	ld.global.f64 	%fd28, [%rd34];
	add.f64 	%fd29, %fd35, %fd28;
	mul.f64 	%fd30, %fd29, 0d3FE0000000000000;
	add.s64 	%rd36, %rd40, %rd35;
	st.global.f64 	[%rd36], %fd30;
$L__BB0_31:
	bar.sync 	0;
	add.s64 	%rd38, %rd38, -1;
	setp.ne.s64 	%p16, %rd38, 0;
	mov.u64 	%rd39, %rd40;
	mov.u64 	%rd40, %rd15;
	@%p16 bra 	$L__BB0_26;
$L__BB0_32:
	ret;

}
	// .globl	_Z15initializeArrayPdyd
.visible .entry _Z15initializeArrayPdyd(
	.param .u64 .ptr .align 1 _Z15initializeArrayPdyd_param_0,
	.param .u64 _Z15initializeArrayPdyd_param_1,
	.param .f64 _Z15initializeArrayPdyd_param_2
)
{
	.reg .pred 	%p<3>;
	.reg .b32 	%r<6>;
	.reg .b64 	%rd<8>;
	.reg .b64 	%fd<2>;

	ld.param.u64 	%rd3, [_Z15initializeArrayPdyd_param_0];
	ld.param.u64 	%rd4, [_Z15initializeArrayPdyd_param_1];
	ld.param.f64 	%fd1, [_Z15initializeArrayPdyd_param_2];
	cvta.to.global.u64 	%rd1, %rd3;
	mov.u32 	%r1, %ctaid.x;
	shl.b32 	%r2, %r1, 7;
	mov.u32 	%r3, %tid.x;
	add.s32 	%r4, %r2, %r3;
	cvt.s64.s32 	%rd2, %r4;
	setp.le.u64 	%p1, %rd4, %rd2;
	@%p1 bra 	$L__BB1_4;
	cvt.u32.u64 	%r5, %rd2;
	setp.ne.s32 	%p2, %r5, 0;
	@%p2 bra 	$L__BB1_3;
	st.global.f64 	[%rd1], %fd1;
	bra.uni 	$L__BB1_4;
$L__BB1_3:
	shl.b64 	%rd5, %rd2, 3;
	add.s64 	%rd6, %rd1, %rd5;
	mov.b64 	%rd7, 0;
	st.global.u64 	[%rd6], %rd7;
$L__BB1_4:
	ret;

}


// ===== COMPILED SASS (sm_100) =====

	.target	sm_100

	.elftype	@"ET_EXEC"


//--------------------- .note.nv.tkinfo           --------------------------
	.section	.note.nv.tkinfo,"",@"SHT_NOTE"
	.sectionflags	@"SHF_NOTE_NV_TKINFO"
	.tkinfo
        /*0018*/ 	.word	0x00000002
        /*0030*/ 	.string	""
        /*0030*/ 	.string	"ptxas"
        /*0030*/ 	.string	"Cuda compilation tools, release 13.0, V13.0.88"
        /*0030*/ 	.string	"Build cuda_13.0.r13.0/compiler.36424714_0"
        /*0030*/ 	.string	"-arch sm_100 -m 64 "



//--------------------- .note.nv.cuinfo           --------------------------
	.section	.note.nv.cuinfo,"",@"SHT_NOTE"
	.sectionflags	@"SHF_NOTE_NV_CUINFO"
        /*0018*/ 	.short	0x0002
        /*001a*/ 	.short	0x0064
        /*001c*/ 	.short	0x0082
	.zero		2


//--------------------- .nv.info                  --------------------------
	.section	.nv.info,"",@"SHT_CUDA_INFO"
	.align	4


	//----- nvinfo : EIATTR_REGCOUNT
	.align		4
        /*0000*/ 	.byte	0x04, 0x2f
        /*0002*/ 	.short	(.L_1 - .L_0)
	.align		4
.L_0:
        /*0004*/ 	.word	index@(_Z13calculateNextPdS_yy)
        /*0008*/ 	.word	0x0000001a


	//----- nvinfo : EIATTR_FRAME_SIZE
	.align		4
.L_1:
        /*000c*/ 	.byte	0x04, 0x11
        /*000e*/ 	.short	(.L_3 - .L_2)
	.align		4
.L_2:
        /*0010*/ 	.word	index@(_Z13calculateNextPdS_yy)
        /*0014*/ 	.word	0x00000000


	//----- nvinfo : EIATTR_REGCOUNT
	.align		4
.L_3:
        /*0018*/ 	.byte	0x04, 0x2f
        /*001a*/ 	.short	(.L_5 - .L_4)
	.align		4
.L_4:
        /*001c*/ 	.word	index@(_Z15initializeArrayPdyd)
        /*0020*/ 	.word	0x0000000a


	//----- nvinfo : EIATTR_FRAME_SIZE
	.align		4
.L_5:
        /*0024*/ 	.byte	0x04, 0x11
        /*0026*/ 	.short	(.L_7 - .L_6)
	.align		4
.L_6:
        /*0028*/ 	.word	index@(_Z15initializeArrayPdyd)
        /*002c*/ 	.word	0x00000000


	//----- nvinfo : EIATTR_MIN_STACK_SIZE
	.align		4
.L_7:
        /*0030*/ 	.byte	0x04, 0x12
        /*0032*/ 	.short	(.L_9 - .L_8)
	.align		4
.L_8:
        /*0034*/ 	.word	index@(_Z15initializeArrayPdyd)
        /*0038*/ 	.word	0x00000000


	//----- nvinfo : EIATTR_MIN_STACK_SIZE
	.align		4
.L_9:
        /*003c*/ 	.byte	0x04, 0x12
        /*003e*/ 	.short	(.L_11 - .L_10)
	.align		4
.L_10:
        /*0040*/ 	.word	index@(_Z13calculateNextPdS_yy)
        /*0044*/ 	.word	0x00000000
.L_11:


//--------------------- .nv.compat                --------------------------
	.section	.nv.compat,"",@"SHT_CUDA_COMPAT_INFO"
	.align	4
        /*0000*/ 	.byte	0x02, 0x09, 0x00, 0x00, 0x02, 0x02, 0x01, 0x00, 0x02, 0x05, 0x05, 0x00, 0x03, 0x07, 0x01, 0x01
        /*0010*/ 	.byte	0x02, 0x03, 0x00, 0x00, 0x02, 0x06, 0x01, 0x00, 0x04, 0x0b, 0x08, 0x00, 0x01, 0x00, 0x00, 0x00
        /*0020*/ 	.byte	0x00, 0x00, 0x00, 0x00


//--------------------- .nv.info._Z15initializeArrayPdyd --------------------------
	.section	.nv.info._Z15initializeArrayPdyd,"",@"SHT_CUDA_INFO"
	.sectionflags	@""
	.align	4


	//----- nvinfo : EIATTR_CUDA_API_VERSION
	.align		4
        /*0000*/ 	.byte	0x04, 0x37
        /*0002*/ 	.short	(.L_13 - .L_12)
.L_12:
        /*0004*/ 	.word	0x00000082


	//----- nvinfo : EIATTR_KPARAM_INFO
	.align		4
.L_13:
        /*0008*/ 	.byte	0x04, 0x17
        /*000a*/ 	.short	(.L_15 - .L_14)
.L_14:
        /*000c*/ 	.word	0x00000000
        /*0010*/ 	.short	0x0002
        /*0012*/ 	.short	0x0010
        /*0014*/ 	.byte	0x00, 0xf0, 0x21, 0x00


	//----- nvinfo : EIATTR_KPARAM_INFO
	.align		4
.L_15:
        /*0018*/ 	.byte	0x04, 0x17
        /*001a*/ 	.short	(.L_17 - .L_16)
.L_16:
        /*001c*/ 	.word	0x00000000
        /*0020*/ 	.short	0x0001
        /*0022*/ 	.short	0x0008
        /*0024*/ 	.byte	0x00, 0xf0, 0x21, 0x00


	//----- nvinfo : EIATTR_KPARAM_INFO
	.align		4
.L_17:
        /*0028*/ 	.byte	0x04, 0x17
        /*002a*/ 	.short	(.L_19 - .L_18)
.L_18:
        /*002c*/ 	.word	0x00000000
        /*0030*/ 	.short	0x0000
        /*0032*/ 	.short	0x0000
        /*0034*/ 	.byte	0x00, 0xf5, 0x21, 0x00


	//----- nvinfo : EIATTR_SPARSE_MMA_MASK
	.align		4
.L_19:
        /*0038*/ 	.byte	0x03, 0x50
        /*003a*/ 	.short	0x0000


	//----- nvinfo : EIATTR_MAXREG_COUNT
	.align		4
        /*003c*/ 	.byte	0x03, 0x1b
        /*003e*/ 	.short	0x00ff


	//----- nvinfo : EIATTR_MERCURY_ISA_VERSION
	.align		4
        /*0040*/ 	.byte	0x03, 0x5f
        /*0042*/ 	.short	0x0101


	//----- nvinfo : EIATTR_VRC_CTA_INIT_COUNT
	.align		4
        /*0044*/ 	.byte	0x02, 0x4a
	.zero		1
	.zero		1


	//----- nvinfo : EIATTR_EXIT_INSTR_OFFSETS
	.align		4
        /*0048*/ 	.byte	0x04, 0x1c
        /*004a*/ 	.short	(.L_21 - .L_20)


	//   ....[0]....
.L_20:
        /*004c*/ 	.word	0x00000080


	//   ....[1]....
        /*0050*/ 	.word	0x000000e0


	//   ....[2]....
        /*0054*/ 	.word	0x00000130


	//----- nvinfo : EIATTR_CBANK_PARAM_SIZE
	.align		4
.L_21:
        /*0058*/ 	.byte	0x03, 0x19
        /*005a*/ 	.short	0x0018


	//----- nvinfo : EIATTR_PARAM_CBANK
	.align		4
        /*005c*/ 	.byte	0x04, 0x0a
        /*005e*/ 	.short	(.L_23 - .L_22)
	.align		4
.L_22:
        /*0060*/ 	.word	index@(.nv.constant0._Z15initializeArrayPdyd)
        /*0064*/ 	.short	0x0380
        /*0066*/ 	.short	0x0018


	//----- nvinfo : EIATTR_SW_WAR
	.align		4
.L_23:
        /*0068*/ 	.byte	0x04, 0x36
        /*006a*/ 	.short	(.L_25 - .L_24)
.L_24:
        /*006c*/ 	.word	0x00000008
.L_25:


//--------------------- .nv.info._Z13calculateNextPdS_yy --------------------------
	.section	.nv.info._Z13calculateNextPdS_yy,"",@"SHT_CUDA_INFO"
	.sectionflags	@""
	.align	4


	//----- nvinfo : EIATTR_CUDA_API_VERSION
	.align		4
        /*0000*/ 	.byte	0x04, 0x37
        /*0002*/ 	.short	(.L_27 - .L_26)
.L_26:
        /*0004*/ 	.word	0x00000082


	//----- nvinfo : EIATTR_KPARAM_INFO
	.align		4
.L_27:
        /*0008*/ 	.byte	0x04, 0x17
        /*000a*/ 	.short	(.L_29 - .L_28)
.L_28:
        /*000c*/ 	.word	0x00000000
        /*0010*/ 	.short	0x0003
        /*0012*/ 	.short	0x0018
        /*0014*/ 	.byte	0x00, 0xf0, 0x21, 0x00


	//----- nvinfo : EIATTR_KPARAM_INFO
	.align		4
.L_29:
        /*0018*/ 	.byte	0x04, 0x17
        /*001a*/ 	.short	(.L_31 - .L_30)
.L_30:
        /*001c*/ 	.word	0x00000000
        /*0020*/ 	.short	0x0002
        /*0022*/ 	.short	0x0010
        /*0024*/ 	.byte	0x00, 0xf0, 0x21, 0x00


	//----- nvinfo : EIATTR_KPARAM_INFO
	.align		4
.L_31:
        /*0028*/ 	.byte	0x04, 0x17
        /*002a*/ 	.short	(.L_33 - .L_32)
.L_32:
        /*002c*/ 	.word	0x00000000
        /*0030*/ 	.short	0x0001
        /*0032*/ 	.short	0x0008
        /*0034*/ 	.byte	0x00, 0xf5, 0x21, 0x00


	//----- nvinfo : EIATTR_KPARAM_INFO
	.align		4
.L_33:
        /*0038*/ 	.byte	0x04, 0x17
        /*003a*/ 	.short	(.L_35 - .L_34)
.L_34:
        /*003c*/ 	.word	0x00000000
        /*0040*/ 	.short	0x0000
        /*0042*/ 	.short	0x0000
        /*0044*/ 	.byte	0x00, 0xf5, 0x21, 0x00


	//----- nvinfo : EIATTR_SPARSE_MMA_MASK
	.align		4
.L_35:
        /*0048*/ 	.byte	0x03, 0x50
        /*004a*/ 	.short	0x0000


	//----- nvinfo : EIATTR_MAXREG_COUNT
	.align		4
        /*004c*/ 	.byte	0x03, 0x1b
        /*004e*/ 	.short	0x00ff


	//----- nvinfo : EIATTR_NUM_BARRIERS
	.align		4
        /*0050*/ 	.byte	0x02, 0x4c
        /*0052*/ 	.byte	0x01
	.zero		1


	//----- nvinfo : EIATTR_MERCURY_ISA_VERSION
	.align		4
        /*0054*/ 	.byte	0x03, 0x5f
        /*0056*/ 	.short	0x0101


	//----- nvinfo : EIATTR_VRC_CTA_INIT_COUNT
	.align		4
        /*0058*/ 	.byte	0x02, 0x4a
	.zero		1
	.zero		1


	//----- nvinfo : EIATTR_EXIT_INSTR_OFFSETS
	.align		4
        /*005c*/ 	.byte	0x04, 0x1c
        /*005e*/ 	.short	(.L_37 - .L_36)


	//   ....[0]....
.L_36:
        /*0060*/ 	.word	0x00000060


	//   ....[1]....
        /*0064*/ 	.word	0x00000700


	//   ....[2]....
        /*0068*/ 	.word	0x00000920


	//----- nvinfo : EIATTR_CRS_STACK_SIZE
	.align		4
.L_37:
        /*006c*/ 	.byte	0x04, 0x1e
        /*006e*/ 	.short	(.L_39 - .L_38)
.L_38:
        /*0070*/ 	.word	0x00000000


	//----- nvinfo : EIATTR_CBANK_PARAM_SIZE
	.align		4
.L_39:
        /*0074*/ 	.byte	0x03, 0x19
        /*0076*/ 	.short	0x0020


	//----- nvinfo : EIATTR_PARAM_CBANK
	.align		4
        /*0078*/ 	.byte	0x04, 0x0a
        /*007a*/ 	.short	(.L_41 - .L_40)
	.align		4
.L_40:
        /*007c*/ 	.word	index@(.nv.constant0._Z13calculateNextPdS_yy)
        /*0080*/ 	.short	0x0380
        /*0082*/ 	.short	0x0020


	//----- nvinfo : EIATTR_SW_WAR
	.align		4
.L_41:
        /*0084*/ 	.byte	0x04, 0x36
        /*0086*/ 	.short	(.L_43 - .L_42)
.L_42:
        /*0088*/ 	.word	0x00000008
.L_43:


//--------------------- .nv.callgraph             --------------------------
	.section	.nv.callgraph,"",@"SHT_CUDA_CALLGRAPH"
	.align	4
	.sectionentsize	8
	.align		4
        /*0000*/ 	.word	0x00000000
	.align		4
        /*0004*/ 	.word	0xffffffff
	.align		4
        /*0008*/ 	.word	0x00000000
	.align		4
        /*000c*/ 	.word	0xfffffffe
	.align		4
        /*0010*/ 	.word	0x00000000
	.align		4
        /*0014*/ 	.word	0xfffffffd
	.align		4
        /*0018*/ 	.word	0x00000000
	.align		4
        /*001c*/ 	.word	0xfffffffc


//--------------------- .text._Z15initializeArrayPdyd --------------------------
	.section	.text._Z15initializeArrayPdyd,"ax",@progbits
	.align	128
        .global         _Z15initializeArrayPdyd
        .type           _Z15initializeArrayPdyd,@function
        .size           _Z15initializeArrayPdyd,(.L_x_15 - _Z15initializeArrayPdyd)
        .other          _Z15initializeArrayPdyd,@"STO_CUDA_ENTRY STV_DEFAULT"
_Z15initializeArrayPdyd:
.text._Z15initializeArrayPdyd:
[----:B------:R-:W-:Y:S01]  /*0000*/  LDC R1, c[0x0][0x37c] ;  /* 0x0000df00ff017b82 */ /* 0x000fe20000000800 */
[----:B------:R-:W0:Y:S01]  /*0010*/  S2R R0, SR_CTAID.X ;  /* 0x0000000000007919 */ /* 0x000e220000002500 */
[----:B------:R-:W1:Y:S01]  /*0020*/  LDCU.64 UR4, c[0x0][0x388] ;  /* 0x00007100ff0477ac */ /* 0x000e620008000a00 */
[----:B------:R-:W0:Y:S02]  /*0030*/  S2R R3, SR_TID.X ;  /* 0x0000000000037919 */ /* 0x000e240000002100 */
[----:B0-----:R-:W-:-:S05]  /*0040*/  IMAD R0, R0, 0x80, R3 ;  /* 0x0000008000007824 */ /* 0x001fca00078e0203 */
[----:B-1----:R-:W-:Y:S02]  /*0050*/  ISETP.GE.U32.AND P0, PT, R0, UR4, PT ;  /* 0x0000000400007c0c */ /* 0x002fe4000bf06070 */
[----:B------:R-:W-:-:S04]  /*0060*/  SHF.R.S32.HI R7, RZ, 0x1f, R0 ;  /* 0x0000001fff077819 */ /* 0x000fc80000011400 */
[----:B------:R-:W-:-:S13]  /*0070*/  ISETP.GE.U32.AND.EX P0, PT, R7, UR5, PT, P0 ;  /* 0x0000000507007c0c */ /* 0x000fda000bf06100 */
[----:B------:R-:W-:Y:S05]  /*0080*/  @P0 EXIT ;  /* 0x000000000000094d */ /* 0x000fea0003800000 */
[----:B------:R-:W-:Y:S01]  /*0090*/  ISETP.NE.AND P0, PT, R0, RZ, PT ;  /* 0x000000ff0000720c */ /* 0x000fe20003f05270 */
[----:B------:R-:W0:-:S12]  /*00a0*/  LDCU.64 UR4, c[0x0][0x358] ;  /* 0x00006b00ff0477ac */ /* 0x000e180008000a00 */
[----:B------:R-:W0:Y:S08]  /*00b0*/  @!P0 LDC.64 R2, c[0x0][0x380] ;  /* 0x0000e000ff028b82 */ /* 0x000e300000000a00 */
[----:B------:R-:W0:Y:S02]  /*00c0*/  @!P0 LDC.64 R4, c[0x0][0x390] ;  /* 0x0000e400ff048b82 */ /* 0x000e240000000a00 */
[----:B0-----:R0:W-:Y:S01]  /*00d0*/  @!P0 STG.E.64 desc[UR4][R2.64], R4 ;  /* 0x0000000402008986 */ /* 0x0011e2000c101b04 */
[----:B------:R-:W-:Y:S05]  /*00e0*/  @!P0 EXIT ;  /* 0x000000000000894d */ /* 0x000fea0003800000 */
[----:B------:R-:W0:Y:S02]  /*00f0*/  LDCU.64 UR6, c[0x0][0x380] ;  /* 0x00007000ff0677ac */ /* 0x000e240008000a00 */
[----:B0-----:R-:W-:-:S04]  /*0100*/  LEA R2, P0, R0, UR6, 0x3 ;  /* 0x0000000600027c11 */ /* 0x001fc8000f8018ff */
[----:B------:R-:W-:-:S05]  /*0110*/  LEA.HI.X R3, R0, UR7, R7, 0x3, P0 ;  /* 0x0000000700037c11 */ /* 0x000fca00080f1c07 */
[----:B------:R-:W-:Y:S01]  /*0120*/  STG.E.64 desc[UR4][R2.64], RZ ;  /* 0x000000ff02007986 */ /* 0x000fe2000c101b04 */
[----:B------:R-:W-:Y:S05]  /*0130*/  EXIT ;  /* 0x000000000000794d */ /* 0x000fea0003800000 */
.L_x_0:
[----:B------:R-:W-:-:S00]  /*0140*/  BRA `(.L_x_0) ;  /* 0xfffffffc00fc7947 */ /* 0x000fc0000383ffff */
[----:B------:R-:W-:-:S00]  /*0150*/  NOP ;  /* 0x0000000000007918 */ /* 0x000fc00000000000 */
        /* <DEDUP_REMOVED lines=10> */
.L_x_15:


//--------------------- .text._Z13calculateNextPdS_yy --------------------------
	.section	.text._Z13calculateNextPdS_yy,"ax",@progbits
	.align	128
        .global         _Z13calculateNextPdS_yy
        .type           _Z13calculateNextPdS_yy,@function
        .size           _Z13calculateNextPdS_yy,(.L_x_16 - _Z13calculateNextPdS_yy)
        .other          _Z13calculateNextPdS_yy,@"STO_CUDA_ENTRY STV_DEFAULT"
_Z13calculateNextPdS_yy:
.text._Z13calculateNextPdS_yy:
[----:B------:R-:W-:Y:S01]  /*0000*/  LDC R1, c[0x0][0x37c] ;  /* 0x0000df00ff017b82 */ /* 0x000fe20000000800 */
[----:B------:R-:W0:Y:S01]  /*0010*/  LDCU.64 UR6, c[0x0][0x398] ;  /* 0x00007300ff0677ac */ /* 0x000e220008000a00 */
[----:B------:R-:W1:Y:S01]  /*0020*/  S2R R15, SR_CTAID.X ;  /* 0x00000000000f7919 */ /* 0x000e620000002500 */
[----:B------:R-:W2:Y:S01]  /*0030*/  S2R R0, SR_TID.X ;  /* 0x0000000000007919 */ /* 0x000ea20000002100 */
[----:B0-----:R-:W-:-:S04]  /*0040*/  ISETP.NE.U32.AND P0, PT, RZ, UR6, PT ;  /* 0x00000006ff007c0c */ /* 0x001fc8000bf05070 */
[----:B------:R-:W-:-:S13]  /*0050*/  ISETP.NE.AND.EX P0, PT, RZ, UR7, PT, P0 ;  /* 0x00000007ff007c0c */ /* 0x000fda000bf05300 */
[----:B-12---:R-:W-:Y:S05]  /*0060*/  @!P0 EXIT ;  /* 0x000000000000894d */ /* 0x006fea0003800000 */
[----:B------:R-:W0:Y:S01]  /*0070*/  LDCU.64 UR8, c[0x0][0x390] ;  /* 0x00007200ff0877ac */ /* 0x000e220008000a00 */
[----:B------:R-:W1:Y:S01]  /*0080*/  LDC.64 R2, c[0x0][0x388] ;  /* 0x0000e200ff027b82 */ /* 0x000e620000000a00 */
[----:B------:R-:W-:Y:S01]  /*0090*/  IMAD R15, R15, 0x80, R0 ;  /* 0x000000800f0f7824 */ /* 0x000fe200078e0200 */
[----:B------:R-:W2:Y:S03]  /*00a0*/  LDCU.64 UR14, c[0x0][0x380] ;  /* 0x00007000ff0e77ac */ /* 0x000ea60008000a00 */
[----:B------:R-:W-:Y:S01]  /*00b0*/  VIADD R0, R15, 0x1 ;  /* 0x000000010f007836 */ /* 0x000fe20000000000 */
[----:B------:R-:W-:Y:S01]  /*00c0*/  SHF.R.S32.HI R6, RZ, 0x1f, R15 ;  /* 0x0000001fff067819 */ /* 0x000fe2000001140f */
[----:B------:R-:W3:Y:S03]  /*00d0*/  LDCU.64 UR10, c[0x0][0x358] ;  /* 0x00006b00ff0a77ac */ /* 0x000ee60008000a00 */
[----:B------:R-:W-:Y:S01]  /*00e0*/  SHF.R.S32.HI R7, RZ, 0x1f, R0 ;  /* 0x0000001fff077819 */ /* 0x000fe20000011400 */
[----:B------:R-:W-:-:S02]  /*00f0*/  ULOP3.LUT UR12, UR6, 0x3, URZ, 0xc0, !UPT ;  /* 0x00000003060c7892 */ /* 0x000fc4000f8ec0ff */
[----:B0-----:R-:W-:-:S04]  /*0100*/  UIADD3 UR4, UP0, UPT, UR8, -0x1, URZ ;  /* 0xffffffff08047890 */ /* 0x001fc8000ff1e0ff */
[----:B------:R-:W-:Y:S01]  /*0110*/  UIADD3.X UR5, UPT, UPT, UR9, -0x1, URZ, UP0, !UPT ;  /* 0xffffffff09057890 */ /* 0x000fe200087fe4ff */
[----:B--2---:R-:W-:Y:S01]  /*0120*/  IMAD.U32 R4, RZ, RZ, UR14 ;  /* 0x0000000eff047e24 */ /* 0x004fe2000f8e00ff */
[----:B------:R-:W-:Y:S01]  /*0130*/  UISETP.GE.U32.AND UP0, UPT, UR6, 0x4, UPT ;  /* 0x000000040600788c */ /* 0x000fe2000bf06070 */
[----:B------:R-:W-:Y:S01]  /*0140*/  ISETP.NE.U32.AND P0, PT, R15, UR4, PT ;  /* 0x000000040f007c0c */ /* 0x000fe2000bf05070 */
[----:B------:R-:W-:Y:S01]  /*0150*/  IMAD.U32 R5, RZ, RZ, UR15 ;  /* 0x0000000fff057e24 */ /* 0x000fe2000f8e00ff */
[----:B------:R-:W-:Y:S01]  /*0160*/  UMOV UR4, URZ ;  /* 0x000000ff00047c82 */ /* 0x000fe20008000000 */
[----:B------:R-:W-:Y:S01]  /*0170*/  UISETP.GE.U32.AND.EX UP0, UPT, UR7, URZ, UPT, UP0 ;  /* 0x000000ff0700728c */ /* 0x000fe2000bf06100 */
[----:B------:R-:W-:-:S04]  /*0180*/  ISETP.NE.AND.EX P0, PT, R6, UR5, PT, P0 ;  /* 0x0000000506007c0c */ /* 0x000fc8000bf05300 */
[----:B------:R-:W-:Y:S02]  /*0190*/  SEL R17, R15, R0, !P0 ;  /* 0x000000000f117207 */ /* 0x000fe40004000000 */
[----:B------:R-:W-:Y:S02]  /*01a0*/  SEL R0, R6, R7, !P0 ;  /* 0x0000000706007207 */ /* 0x000fe40004000000 */
[----:B---3--:R-:W-:Y:S05]  /*01b0*/  BRA.U !UP0, `(.L_x_1) ;  /* 0x0000000508487547 */ /* 0x008fea000b800000 */
[----:B------:R-:W0:Y:S01]  /*01c0*/  LDC.64 R12, c[0x0][0x380] ;  /* 0x0000e000ff0c7b82 */ /* 0x000e220000000a00 */
[----:B------:R-:W2:Y:S01]  /*01d0*/  LDCU.128 UR16, c[0x0][0x380] ;  /* 0x00007000ff1077ac */ /* 0x000ea20008000c00 */
[C---:B------:R-:W-:Y:S01]  /*01e0*/  ISETP.GE.U32.AND P0, PT, R15.reuse, UR8, PT ;  /* 0x000000080f007c0c */ /* 0x040fe2000bf06070 */
[C---:B------:R-:W-:Y:S01]  /*01f0*/  IMAD.SHL.U32 R10, R15.reuse, 0x8, RZ ;  /* 0x000000080f0a7824 */ /* 0x040fe200078e00ff */
[C---:B------:R-:W-:Y:S01]  /*0200*/  SHF.L.U64.HI R11, R15.reuse, 0x3, R6 ;  /* 0x000000030f0b7819 */ /* 0x040fe20000010206 */
[----:B------:R-:W-:Y:S01]  /*0210*/  VIADD R21, R15, 0xffffffff ;  /* 0xffffffff0f157836 */ /* 0x000fe20000000000 */
[----:B------:R-:W-:Y:S01]  /*0220*/  ISETP.GE.U32.AND.EX P0, PT, R6, UR9, PT, P0 ;  /* 0x0000000906007c0c */ /* 0x000fe2000bf06100 */
[C---:B------:R-:W-:Y:S01]  /*0230*/  IMAD.SHL.U32 R6, R17.reuse, 0x8, RZ ;  /* 0x0000000811067824 */ /* 0x040fe200078e00ff */
[----:B------:R-:W3:Y:S01]  /*0240*/  LDC.64 R18, c[0x0][0x388] ;  /* 0x0000e200ff127b82 */ /* 0x000ee20000000a00 */
[----:B------:R-:W-:Y:S01]  /*0250*/  SHF.L.U64.HI R7, R17, 0x3, R0 ;  /* 0x0000000311077819 */ /* 0x000fe20000010200 */
[----:B------:R-:W4:Y:S01]  /*0260*/  LDCU UR7, c[0x0][0x39c] ;  /* 0x00007380ff0777ac */ /* 0x000f220008000800 */
[----:B------:R-:W0:Y:S01]  /*0270*/  LDCU.64 UR8, c[0x0][0x390] ;  /* 0x00007200ff0877ac */ /* 0x000e220008000a00 */
[----:B------:R-:W0:Y:S01]  /*0280*/  LDCU.64 UR14, c[0x0][0x388] ;  /* 0x00007100ff0e77ac */ /* 0x000e220008000a00 */
[----:B--2---:R-:W-:-:S02]  /*0290*/  IADD3 R8, P2, PT, R10, UR16, RZ ;  /* 0x000000100a087c10 */ /* 0x004fc4000ff5e0ff */
[----:B------:R-:W-:Y:S01]  /*02a0*/  IADD3 R6, P1, PT, R6, UR16, RZ ;  /* 0x0000001006067c10 */ /* 0x000fe2000ff3e0ff */
[----:B------:R-:W-:Y:S01]  /*02b0*/  ULOP3.LUT UR5, UR6, 0xfffffffc, URZ, 0xc0, !UPT ;  /* 0xfffffffc06057892 */ /* 0x000fe2000f8ec0ff */
[----:B------:R-:W-:Y:S01]  /*02c0*/  IADD3 R10, P3, PT, R10, UR18, RZ ;  /* 0x000000120a0a7c10 */ /* 0x000fe2000ff7e0ff */
[----:B0-----:R-:W-:Y:S01]  /*02d0*/  IMAD.WIDE R12, R21, 0x8, R12 ;  /* 0x00000008150c7825 */ /* 0x001fe200078e020c */
[----:B------:R-:W-:Y:S02]  /*02e0*/  IADD3.X R9, PT, PT, R11, UR17, RZ, P2, !PT ;  /* 0x000000110b097c10 */ /* 0x000fe400097fe4ff */
[----:B------:R-:W-:Y:S02]  /*02f0*/  IADD3.X R7, PT, PT, R7, UR17, RZ, P1, !PT ;  /* 0x0000001107077c10 */ /* 0x000fe40008ffe4ff */
[----:B------:R-:W-:Y:S01]  /*0300*/  IADD3.X R11, PT, PT, R11, UR19, RZ, P3, !PT ;  /* 0x000000130b0b7c10 */ /* 0x000fe20009ffe4ff */
[----:B---34-:R-:W-:-:S07]  /*0310*/  IMAD.WIDE R18, R21, 0x8, R18 ;  /* 0x0000000815127825 */ /* 0x018fce00078e0212 */
.L_x_10:
[----:B------:R-:W-:Y:S01]  /*0320*/  UIADD3 UR5, UP0, UPT, UR5, -0x4, URZ ;  /* 0xfffffffc05057890 */ /* 0x000fe2000ff1e0ff */
[----:B------:R-:W-:Y:S03]  /*0330*/  BSSY.RECONVERGENT B0, `(.L_x_2) ;  /* 0x000000c000007945 */ /* 0x000fe60003800200 */
[----:B------:R-:W-:Y:S02]  /*0340*/  UIADD3.X UR7, UPT, UPT, UR7, -0x1, URZ, UP0, !UPT ;  /* 0xffffffff07077890 */ /* 0x000fe400087fe4ff */
[----:B------:R-:W-:-:S04]  /*0350*/  UISETP.NE.U32.AND UP0, UPT, UR5, URZ, UPT ;  /* 0x000000ff0500728c */ /* 0x000fc8000bf05070 */
[----:B------:R-:W-:Y:S01]  /*0360*/  UISETP.NE.AND.EX UP0, UPT, UR7, URZ, UPT, UP0 ;  /* 0x000000ff0700728c */ /* 0x000fe2000bf05300 */
[----:B0-234-:R-:W-:Y:S10]  /*0370*/  @P0 BRA `(.L_x_3) ;  /* 0x00000000001c0947 */ /* 0x01dff40003800000 */
[----:B------:R-:W-:Y:S01]  /*0380*/  ISETP.NE.AND P0, PT, R15, RZ, PT ;  /* 0x000000ff0f00720c */ /* 0x000fe20003f05270 */
[----:B------:R-:W2:-:S12]  /*0390*/  LDG.E.64 R22, desc[UR10][R6.64] ;  /* 0x0000000a06167981 */ /* 0x000e98000c1e1b00 */
[----:B------:R-:W2:Y:S04]  /*03a0*/  @!P0 LDG.E.64 R20, desc[UR10][R4.64] ;  /* 0x0000000a04148981 */ /* 0x000ea8000c1e1b00 */
[----:B------:R-:W2:Y:S02]  /*03b0*/  @P0 LDG.E.64 R20, desc[UR10][R12.64] ;  /* 0x0000000a0c140981 */ /* 0x000ea4000c1e1b00 */
[----:B--2---:R-:W-:-:S08]  /*03c0*/  DADD R20, R22, R20 ;  /* 0x0000000016147229 */ /* 0x004fd00000000014 */
[----:B------:R-:W-:-:S07]  /*03d0*/  DMUL R20, R20, 0.5 ;  /* 0x3fe0000014147828 */ /* 0x000fce0000000000 */
[----:B------:R0:W-:Y:S04]  /*03e0*/  STG.E.64 desc[UR10][R10.64], R20 ;  /* 0x000000140a007986 */ /* 0x0001e8000c101b0a */
.L_x_3:
[----:B------:R-:W-:Y:S05]  /*03f0*/  BSYNC.RECONVERGENT B0 ;  /* 0x0000000000007941 */ /* 0x000fea0003800200 */
.L_x_2:
[----:B------:R-:W-:Y:S01]  /*0400*/  SHF.R.S32.HI R14, RZ, 0x1f, R15 ;  /* 0x0000001fff0e7819 */ /* 0x000fe2000001140f */
[----:B------:R-:W-:Y:S01]  /*0410*/  BAR.SYNC.DEFER_BLOCKING 0x0 ;  /* 0x0000000000007b1d */ /* 0x000fe20000010000 */
[----:B------:R-:W-:-:S04]  /*0420*/  ISETP.GE.U32.AND P0, PT, R15, UR8, PT ;  /* 0x000000080f007c0c */ /* 0x000fc8000bf06070 */
[----:B------:R-:W-:Y:S01]  /*0430*/  ISETP.GE.U32.AND.EX P0, PT, R14, UR9, PT, P0 ;  /* 0x000000090e007c0c */ /* 0x000fe2000bf06100 */
[----:B------:R-:W-:-:S12]  /*0440*/  BSSY.RECONVERGENT B0, `(.L_x_4) ;  /* 0x000000d000007945 */ /* 0x000fd80003800200 */
[----:B------:R-:W-:Y:S05]  /*0450*/  @P0 BRA `(.L_x_5) ;  /* 0x00000000002c0947 */ /* 0x000fea0003800000 */
[----:B------:R-:W-:-:S13]  /*0460*/  ISETP.NE.AND P1, PT, R15, RZ, PT ;  /* 0x000000ff0f00720c */ /* 0x000fda0003f25270 */
[----:B0-----:R-:W2:Y:S01]  /*0470*/  @P1 LDG.E.64 R20, desc[UR10][R18.64] ;  /* 0x0000000a12141981 */ /* 0x001ea2000c1e1b00 */
[C---:B------:R-:W-:Y:S01]  /*0480*/  IMAD.SHL.U32 R22, R17.reuse, 0x8, RZ ;  /* 0x0000000811167824 */ /* 0x040fe200078e00ff */
[----:B------:R-:W-:-:S04]  /*0490*/  SHF.L.U64.HI R14, R17, 0x3, R0 ;  /* 0x00000003110e7819 */ /* 0x000fc80000010200 */
[----:B------:R-:W-:-:S04]  /*04a0*/  IADD3 R22, P2, PT, R22, UR14, RZ ;  /* 0x0000000e16167c10 */ /* 0x000fc8000ff5e0ff */
[----:B------:R-:W-:-:S06]  /*04b0*/  IADD3.X R23, PT, PT, R14, UR15, RZ, P2, !PT ;  /* 0x0000000f0e177c10 */ /* 0x000fcc00097fe4ff */
[----:B------:R-:W2:Y:S04]  /*04c0*/  LDG.E.64 R22, desc[UR10][R22.64] ;  /* 0x0000000a16167981 */ /* 0x000ea8000c1e1b00 */
[----:B-1----:R-:W2:Y:S02]  /*04d0*/  @!P1 LDG.E.64 R20, desc[UR10][R2.64] ;  /* 0x0000000a02149981 */ /* 0x002ea4000c1e1b00 */
[----:B--2---:R-:W-:-:S08]  /*04e0*/  DADD R20, R22, R20 ;  /* 0x0000000016147229 */ /* 0x004fd00000000014 */
[----:B------:R-:W-:-:S07]  /*04f0*/  DMUL R20, R20, 0.5 ;  /* 0x3fe0000014147828 */ /* 0x000fce0000000000 */
[----:B------:R2:W-:Y:S04]  /*0500*/  STG.E.64 desc[UR10][R8.64], R20 ;  /* 0x0000001408007986 */ /* 0x0005e8000c101b0a */
.L_x_5:
[----:B------:R-:W-:Y:S05]  /*0510*/  BSYNC.RECONVERGENT B0 ;  /* 0x0000000000007941 */ /* 0x000fea0003800200 */
.L_x_4:
[----:B------:R-:W-:Y:S06]  /*0520*/  BAR.SYNC.DEFER_BLOCKING 0x0 ;  /* 0x0000000000007b1d */ /* 0x000fec0000010000 */
[----:B------:R-:W-:Y:S04]  /*0530*/  BSSY.RECONVERGENT B0, `(.L_x_6) ;  /* 0x0000009000007945 */ /* 0x000fe80003800200 */
[----:B------:R-:W-:Y:S05]  /*0540*/  @P0 BRA `(.L_x_7) ;  /* 0x00000000001c0947 */ /* 0x000fea0003800000 */
[----:B------:R-:W-:Y:S01]  /*0550*/  ISETP.NE.AND P1, PT, R15, RZ, PT ;  /* 0x000000ff0f00720c */ /* 0x000fe20003f25270 */
[----:B------:R-:W3:-:S12]  /*0560*/  LDG.E.64 R22, desc[UR10][R6.64] ;  /* 0x0000000a06167981 */ /* 0x000ed8000c1e1b00 */
[----:B0-2---:R-:W3:Y:S04]  /*0570*/  @P1 LDG.E.64 R20, desc[UR10][R12.64] ;  /* 0x0000000a0c141981 */ /* 0x005ee8000c1e1b00 */
[----:B------:R-:W3:Y:S02]  /*0580*/  @!P1 LDG.E.64 R20, desc[UR10][R4.64] ;  /* 0x0000000a04149981 */ /* 0x000ee4000c1e1b00 */
[----:B---3--:R-:W-:-:S08]  /*0590*/  DADD R20, R22, R20 ;  /* 0x0000000016147229 */ /* 0x008fd00000000014 */
[----:B------:R-:W-:-:S07]  /*05a0*/  DMUL R20, R20, 0.5 ;  /* 0x3fe0000014147828 */ /* 0x000fce0000000000 */
[----:B------:R3:W-:Y:S04]  /*05b0*/  STG.E.64 desc[UR10][R10.64], R20 ;  /* 0x000000140a007986 */ /* 0x0007e8000c101b0a */
.L_x_7:
[----:B------:R-:W-:Y:S05]  /*05c0*/  BSYNC.RECONVERGENT B0 ;  /* 0x0000000000007941 */ /* 0x000fea0003800200 */
.L_x_6:
[----:B------:R-:W-:Y:S06]  /*05d0*/  BAR.SYNC.DEFER_BLOCKING 0x0 ;  /* 0x0000000000007b1d */ /* 0x000fec0000010000 */
[----:B------:R-:W-:Y:S04]  /*05e0*/  BSSY.RECONVERGENT B0, `(.L_x_8) ;  /* 0x000000d000007945 */ /* 0x000fe80003800200 */
[----:B------:R-:W-:Y:S05]  /*05f0*/  @P0 BRA `(.L_x_9) ;  /* 0x00000000002c0947 */ /* 0x000fea0003800000 */
[----:B------:R-:W-:-:S13]  /*0600*/  ISETP.NE.AND P1, PT, R15, RZ, PT ;  /* 0x000000ff0f00720c */ /* 0x000fda0003f25270 */
[----:B0-23--:R-:W2:Y:S01]  /*0610*/  @P1 LDG.E.64 R20, desc[UR10][R18.64] ;  /* 0x0000000a12141981 */ /* 0x00dea2000c1e1b00 */
        /* <DEDUP_REMOVED lines=9> */
.L_x_9:
[----:B------:R-:W-:Y:S05]  /*06b0*/  BSYNC.RECONVERGENT B0 ;  /* 0x0000000000007941 */ /* 0x000fea0003800200 */
.L_x_8:
[----:B------:R-:W-:Y:S06]  /*06c0*/  BAR.SYNC.DEFER_BLOCKING 0x0 ;  /* 0x0000000000007b1d */ /* 0x000fec0000010000 */
[----:B------:R-:W-:Y:S05]  /*06d0*/  BRA.U UP0, `(.L_x_10) ;  /* 0xfffffffd00107547 */ /* 0x000fea000b83ffff */
.L_x_1:
[----:B------:R-:W-:-:S04]  /*06e0*/  ISETP.NE.U32.AND P0, PT, RZ, UR12, PT ;  /* 0x0000000cff007c0c */ /* 0x000fc8000bf05070 */
[----:B------:R-:W-:-:S13]  /*06f0*/  ISETP.NE.AND.EX P0, PT, RZ, UR4, PT, P0 ;  /* 0x00000004ff007c0c */ /* 0x000fda000bf05300 */
[----:B------:R-:W-:Y:S05]  /*0700*/  @!P0 EXIT ;  /* 0x000000000000894d */ /* 0x000fea0003800000 */
[C---:B------:R-:W-:Y:S01]  /*0710*/  ISETP.GE.U32.AND P0, PT, R15.reuse, UR8, PT ;  /* 0x000000080f007c0c */ /* 0x040fe2000bf06070 */
[----:B------:R-:W-:Y:S01]  /*0720*/  VIADD R23, R15, 0xffffffff ;  /* 0xffffffff0f177836 */ /* 0x000fe20000000000 */
[----:B------:R-:W-:Y:S02]  /*0730*/  SHF.R.S32.HI R6, RZ, 0x1f, R15 ;  /* 0x0000001fff067819 */ /* 0x000fe4000001140f */
[----:B------:R-:W-:Y:S02]  /*0740*/  SHF.L.U64.HI R19, R17, 0x3, R0 ;  /* 0x0000000311137819 */ /* 0x000fe40000010200 */
[----:B------:R-:W-:Y:S02]  /*0750*/  ISETP.GE.U32.AND.EX P0, PT, R6, UR9, PT, P0 ;  /* 0x0000000906007c0c */ /* 0x000fe4000bf06100 */
[----:B0-234-:R-:W-:-:S11]  /*0760*/  SHF.L.U64.HI R21, R15, 0x3, R6 ;  /* 0x000000030f157819 */ /* 0x01dfd60000010206 */
.L_x_13:
[----:B------:R-:W-:Y:S01]  /*0770*/  UIADD3 UR12, UP0, UPT, UR12, -0x1, URZ ;  /* 0xffffffff0c0c7890 */ /* 0x000fe2000ff1e0ff */
[----:B------:R-:W-:Y:S03]  /*0780*/  BSSY.RECONVERGENT B0, `(.L_x_11) ;  /* 0x0000011000007945 */ /* 0x000fe60003800200 */
[----:B------:R-:W-:Y:S02]  /*0790*/  UIADD3.X UR4, UPT, UPT, UR4, -0x1, URZ, UP0, !UPT ;  /* 0xffffffff04047890 */ /* 0x000fe400087fe4ff */
[----:B------:R-:W-:-:S04]  /*07a0*/  UISETP.NE.U32.AND UP0, UPT, UR12, URZ, UPT ;  /* 0x000000ff0c00728c */ /* 0x000fc8000bf05070 */
[----:B------:R-:W-:Y:S01]  /*07b0*/  UISETP.NE.AND.EX UP0, UPT, UR4, URZ, UPT, UP0 ;  /* 0x000000ff0400728c */ /* 0x000fe2000bf05300 */
[----:B0-----:R-:W-:Y:S10]  /*07c0*/  @P0 BRA `(.L_x_12) ;  /* 0x0000000000300947 */ /* 0x001ff40003800000 */
[----:B------:R-:W-:-:S13]  /*07d0*/  ISETP.NE.AND P2, PT, R15, RZ, PT ;  /* 0x000000ff0f00720c */ /* 0x000fda0003f45270 */
[----:B------:R-:W-:-:S05]  /*07e0*/  @P2 IMAD.WIDE R6, R23, 0x8, R4 ;  /* 0x0000000817062825 */ /* 0x000fca00078e0204 */
[----:B------:R-:W2:Y:S01]  /*07f0*/  @P2 LDG.E.64 R8, desc[UR10][R6.64] ;  /* 0x0000000a06082981 */ /* 0x000ea2000c1e1b00 */
[----:B------:R-:W-:-:S05]  /*0800*/  LEA R10, P1, R17, R4, 0x3 ;  /* 0x00000004110a7211 */ /* 0x000fca00078218ff */
[----:B------:R-:W-:-:S06]  /*0810*/  IMAD.X R11, R5, 0x1, R19, P1 ;  /* 0x00000001050b7824 */ /* 0x000fcc00008e0613 */
[----:B------:R-:W2:Y:S04]  /*0820*/  LDG.E.64 R10, desc[UR10][R10.64] ;  /* 0x0000000a0a0a7981 */ /* 0x000ea8000c1e1b00 */
[----:B------:R-:W2:Y:S01]  /*0830*/  @!P2 LDG.E.64 R8, desc[UR10][R4.64] ;  /* 0x0000000a0408a981 */ /* 0x000ea2000c1e1b00 */
[----:B-1----:R-:W-:-:S05]  /*0840*/  LEA R12, P1, R15, R2, 0x3 ;  /* 0x000000020f0c7211 */ /* 0x002fca00078218ff */
[----:B------:R-:W-:Y:S01]  /*0850*/  IMAD.X R13, R3, 0x1, R21, P1 ;  /* 0x00000001030d7824 */ /* 0x000fe200008e0615 */
[----:B--2---:R-:W-:-:S08]  /*0860*/  DADD R8, R10, R8 ;  /* 0x000000000a087229 */ /* 0x004fd00000000008 */
[----:B------:R-:W-:-:S07]  /*0870*/  DMUL R8, R8, 0.5 ;  /* 0x3fe0000008087828 */ /* 0x000fce0000000000 */
[----:B------:R0:W-:Y:S04]  /*0880*/  STG.E.64 desc[UR10][R12.64], R8 ;  /* 0x000000080c007986 */ /* 0x0001e8000c101b0a */
.L_x_12:
[----:B------:R-:W-:Y:S05]  /*0890*/  BSYNC.RECONVERGENT B0 ;  /* 0x0000000000007941 */ /* 0x000fea0003800200 */
.L_x_11:
[----:B------:R-:W-:Y:S01]  /*08a0*/  BAR.SYNC.DEFER_BLOCKING 0x0 ;  /* 0x0000000000007b1d */ /* 0x000fe20000010000 */
[----:B------:R-:W-:Y:S02]  /*08b0*/  IMAD.MOV.U32 R6, RZ, RZ, R4 ;  /* 0x000000ffff067224 */ /* 0x000fe400078e0004 */
[----:B------:R-:W-:Y:S02]  /*08c0*/  IMAD.MOV.U32 R7, RZ, RZ, R5 ;  /* 0x000000ffff077224 */ /* 0x000fe400078e0005 */
[----:B-1----:R-:W-:Y:S02]  /*08d0*/  IMAD.MOV.U32 R4, RZ, RZ, R2 ;  /* 0x000000ffff047224 */ /* 0x002fe400078e0002 */
[----:B------:R-:W-:Y:S02]  /*08e0*/  IMAD.MOV.U32 R5, RZ, RZ, R3 ;  /* 0x000000ffff057224 */ /* 0x000fe400078e0003 */
[----:B------:R-:W-:Y:S02]  /*08f0*/  IMAD.MOV.U32 R2, RZ, RZ, R6 ;  /* 0x000000ffff027224 */ /* 0x000fe400078e0006 */
[----:B------:R-:W-:Y:S01]  /*0900*/  IMAD.MOV.U32 R3, RZ, RZ, R7 ;  /* 0x000000ffff037224 */ /* 0x000fe200078e0007 */
[----:B------:R-:W-:Y:S06]  /*0910*/  BRA.U UP0, `(.L_x_13) ;  /* 0xfffffffd00947547 */ /* 0x000fec000b83ffff */
[----:B------:R-:W-:Y:S05]  /*0920*/  EXIT ;  /* 0x000000000000794d */ /* 0x000fea0003800000 */
.L_x_14:
        /* <DEDUP_REMOVED lines=13> */
.L_x_16:


//--------------------- .nv.shared.reserved.0     --------------------------
	.section	.nv.shared.reserved.0,"aw",@nobits
	.weak		__nv_reservedSMEM_offset_0_alias
	.size		__nv_reservedSMEM_offset_0_alias, 0, 64
	.other		__nv_reservedSMEM_offset_0_alias,@"STO_CUDA_RESERVED_SHARED STV_DEFAULT"
__nv_reservedSMEM_offset_0_alias:
	.zero		0
	.zero		64


//--------------------- .nv.constant0._Z15initializeArrayPdyd --------------------------
	.section	.nv.constant0._Z15initializeArrayPdyd,"a",@progbits
	.sectionflags	@""
	.align	4
.nv.constant0._Z15initializeArrayPdyd:
	.zero		920


//--------------------- .nv.constant0._Z13calculateNextPdS_yy --------------------------
	.section	.nv.constant0._Z13calculateNextPdS_yy,"a",@progbits
	.sectionflags	@""
	.align	4
.nv.constant0._Z13calculateNextPdS_yy:
	.zero		928


//--------------------- SYMBOLS --------------------------

	.type		.nv.reservedSmem.offset0,@object
	.size		.nv.reservedSmem.offset0,0x4
